//
// Generated by NVIDIA NVVM Compiler
//
// Compiler Build ID: CL-36424714
// Cuda compilation tools, release 13.0, V13.0.88
// Based on NVVM 20.0.0
//

.version 9.0
.target sm_100
.address_size 64

	// .globl	_Z4kernPf
// _ZZ4kernPfE1a has been demoted

.visible .entry _Z4kernPf(
	.param .u64 .ptr .align 1 _Z4kernPf_param_0
)
{
	.reg .b32 	%r<11>;
	.reg .b32 	%f<5>;
	.reg .b64 	%rd<5>;
	// demoted variable
	.shared .align 4 .b8 _ZZ4kernPfE1a[64];
	ld.param.u64 	%rd1, [_Z4kernPf_param_0];
	cvta.to.global.u64 	%rd2, %rd1;
	mov.u32 	%r1, %ctaid.x;
	shl.b32 	%r2, %r1, 4;
	mov.u32 	%r3, %tid.x;
	add.s32 	%r4, %r2, %r3;
	mul.wide.s32 	%rd3, %r4, 4;
	add.s64 	%rd4, %rd2, %rd3;
	ld.global.f32 	%f1, [%rd4];
	shl.b32 	%r5, %r3, 2;
	mov.u32 	%r6, _ZZ4kernPfE1a;
	add.s32 	%r7, %r6, %r5;
	st.shared.f32 	[%r7], %f1;
	bar.sync 	0;
	ld.shared.f32 	%f2, [%r7];
	add.s32 	%r8, %r5, 4;
	and.b32  	%r9, %r8, 60;
	add.s32 	%r10, %r6, %r9;
	ld.shared.f32 	%f3, [%r10];
	add.f32 	%f4, %f2, %f3;
	st.global.f32 	[%rd4], %f4;
	ret;

}


// ===== COMPILED SASS (sm_100) =====

	.target	sm_100

	.elftype	@"ET_EXEC"


//--------------------- .note.nv.tkinfo           --------------------------
	.section	.note.nv.tkinfo,"",@"SHT_NOTE"
	.sectionflags	@"SHF_NOTE_NV_TKINFO"
	.tkinfo
        /*0018*/ 	.word	0x00000002
        /*0030*/ 	.string	""
        /*0030*/ 	.string	"ptxas"
        /*0030*/ 	.string	"Cuda compilation tools, release 13.0, V13.0.88"
        /*0030*/ 	.string	"Build cuda_13.0.r13.0/compiler.36424714_0"
        /*0030*/ 	.string	"-arch sm_100 -m 64 "



//--------------------- .note.nv.cuinfo           --------------------------
	.section	.note.nv.cuinfo,"",@"SHT_NOTE"
	.sectionflags	@"SHF_NOTE_NV_CUINFO"
        /*0018*/ 	.short	0x0002
        /*001a*/ 	.short	0x0064
        /*001c*/ 	.short	0x0082
	.zero		2


//--------------------- .nv.info                  --------------------------
	.section	.nv.info,"",@"SHT_CUDA_INFO"
	.align	4


	//----- nvinfo : EIATTR_REGCOUNT
	.align		4
        /*0000*/ 	.byte	0x04, 0x2f
        /*0002*/ 	.short	(.L_1 - .L_0)
	.align		4
.L_0:
        /*0004*/ 	.word	index@(_Z4kernPf)
        /*0008*/ 	.word	0x0000000a


	//----- nvinfo : EIATTR_FRAME_SIZE
	.align		4
.L_1:
        /*000c*/ 	.byte	0x04, 0x11
        /*000e*/ 	.short	(.L_3 - .L_2)
	.align		4
.L_2:
        /*0010*/ 	.word	index@(_Z4kernPf)
        /*0014*/ 	.word	0x00000000


	//----- nvinfo : EIATTR_MIN_STACK_SIZE
	.align		4
.L_3:
        /*0018*/ 	.byte	0x04, 0x12
        /*001a*/ 	.short	(.L_5 - .L_4)
	.align		4
.L_4:
        /*001c*/ 	.word	index@(_Z4kernPf)
        /*0020*/ 	.word	0x00000000
.L_5:


//--------------------- .nv.compat                --------------------------
	.section	.nv.compat,"",@"SHT_CUDA_COMPAT_INFO"
	.align	4
        /*0000*/ 	.byte	0x02, 0x09, 0x00, 0x00, 0x02, 0x02, 0x01, 0x00, 0x02, 0x05, 0x05, 0x00, 0x03, 0x07, 0x01, 0x01
        /*0010*/ 	.byte	0x02, 0x03, 0x00, 0x00, 0x02, 0x06, 0x01, 0x00, 0x04, 0x0b, 0x08, 0x00, 0x09, 0x00, 0x00, 0x00
        /*0020*/ 	.byte	0x00, 0x00, 0x00, 0x00


//--------------------- .nv.info._Z4kernPf        --------------------------
	.section	.nv.info._Z4kernPf,"",@"SHT_CUDA_INFO"
	.sectionflags	@""
	.align	4


	//----- nvinfo : EIATTR_CUDA_API_VERSION
	.align		4
        /*0000*/ 	.byte	0x04, 0x37
        /*0002*/ 	.short	(.L_7 - .L_6)
.L_6:
        /*0004*/ 	.word	0x00000082


	//----- nvinfo : EIATTR_KPARAM_INFO
	.align		4
.L_7:
        /*0008*/ 	.byte	0x04, 0x17
        /*000a*/ 	.short	(.L_9 - .L_8)
.L_8:
        /*000c*/ 	.word	0x00000000
        /*0010*/ 	.short	0x0000
        /*0012*/ 	.short	0x0000
        /*0014*/ 	.byte	0x00, 0xf5, 0x21, 0x00


	//----- nvinfo : EIATTR_SPARSE_MMA_MASK
	.align		4
.L_9:
        /*0018*/ 	.byte	0x03, 0x50
        /*001a*/ 	.short	0x0000


	//----- nvinfo : EIATTR_MAXREG_COUNT
	.align		4
        /*001c*/ 	.byte	0x03, 0x1b
        /*001e*/ 	.short	0x00ff


	//----- nvinfo : EIATTR_NUM_BARRIERS
	.align		4
        /*0020*/ 	.byte	0x02, 0x4c
        /*0022*/ 	.byte	0x01
	.zero		1


	//----- nvinfo : EIATTR_MERCURY_ISA_VERSION
	.align		4
        /*0024*/ 	.byte	0x03, 0x5f
        /*0026*/ 	.short	0x0101


	//----- nvinfo : EIATTR_VRC_CTA_INIT_COUNT
	.align		4
        /*0028*/ 	.byte	0x02, 0x4a
	.zero		1
	.zero		1


	//----- nvinfo : EIATTR_EXIT_INSTR_OFFSETS
	.align		4
        /*002c*/ 	.byte	0x04, 0x1c
        /*002e*/ 	.short	(.L_11 - .L_10)


	//   ....[0]....
.L_10:
        /*0030*/ 	.word	0x00000140


	//----- nvinfo : EIATTR_CBANK_PARAM_SIZE
	.align		4
.L_11:
        /*0034*/ 	.byte	0x03, 0x19
        /*0036*/ 	.short	0x0008


	//----- nvinfo : EIATTR_PARAM_CBANK
	.align		4
        /*0038*/ 	.byte	0x04, 0x0a
        /*003a*/ 	.short	(.L_13 - .L_12)
	.align		4
.L_12:
        /*003c*/ 	.word	index@(.nv.constant0._Z4kernPf)
        /*0040*/ 	.short	0x0380
        /*0042*/ 	.short	0x0008


	//----- nvinfo : EIATTR_SW_WAR
	.align		4
.L_13:
        /*0044*/ 	.byte	0x04, 0x36
        /*0046*/ 	.short	(.L_15 - .L_14)
.L_14:
        /*0048*/ 	.word	0x00000008
.L_15:


//--------------------- .nv.callgraph             --------------------------
	.section	.nv.callgraph,"",@"SHT_CUDA_CALLGRAPH"
	.align	4
	.sectionentsize	8
	.align		4
        /*0000*/ 	.word	0x00000000
	.align		4
        /*0004*/ 	.word	0xffffffff
	.align		4
        /*0008*/ 	.word	0x00000000
	.align		4
        /*000c*/ 	.word	0xfffffffe
	.align		4
        /*0010*/ 	.word	0x00000000
	.align		4
        /*0014*/ 	.word	0xfffffffd
	.align		4
        /*0018*/ 	.word	0x00000000
	.align		4
        /*001c*/ 	.word	0xfffffffc


//--------------------- .text._Z4kernPf           --------------------------
	.section	.text._Z4kernPf,"ax",@progbits
	.align	128
        .global         _Z4kernPf
        .type           _Z4kernPf,@function
        .size           _Z4kernPf,(.L_x_1 - _Z4kernPf)
        .other          _Z4kernPf,@"STO_CUDA_ENTRY STV_DEFAULT"
_Z4kernPf:
.text._Z4kernPf:
[----:B------:R-:W-:Y:S01]  /*0000*/  LDC R1, c[0x0][0x37c] ;  /* 0x0000df00ff017b82 */ /* 0x000fe20000000800 */
[----:B------:R-:W0:Y:S07]  /*0010*/  S2R R5, SR_CTAID.X ;  /* 0x0000000000057919 */ /* 0x000e2e0000002500 */
[----:B------:R-:W1:Y:S01]  /*0020*/  LDC.64 R2, c[0x0][0x380] ;  /* 0x0000e000ff027b82 */ /* 0x000e620000000a00 */
[----:B------:R-:W2:Y:S01]  /*0030*/  LDCU.64 UR6, c[0x0][0x358] ;  /* 0x00006b00ff0677ac */ /* 0x000ea20008000a00 */
[----:B------:R-:W0:Y:S02]  /*0040*/  S2R R6, SR_TID.X ;  /* 0x0000000000067919 */ /* 0x000e240000002100 */
[----:B0-----:R-:W-:-:S05]  /*0050*/  LEA R5, R5, R6, 0x4 ;  /* 0x0000000605057211 */ /* 0x001fca00078e20ff */
[----:B-1----:R-:W-:-:S05]  /*0060*/  IMAD.WIDE R2, R5, 0x4, R2 ;  /* 0x0000000405027825 */ /* 0x002fca00078e0202 */
[----:B--2---:R-:W2:Y:S01]  /*0070*/  LDG.E R0, desc[UR6][R2.64] ;  /* 0x0000000602007981 */ /* 0x004ea2000c1e1900 */
[----:B------:R-:W0:Y:S01]  /*0080*/  S2UR UR5, SR_CgaCtaId ;  /* 0x00000000000579c3 */ /* 0x000e220000008800 */
[----:B------:R-:W-:Y:S01]  /*0090*/  UMOV UR4, 0x400 ;  /* 0x0000040000047882 */ /* 0x000fe20000000000 */
[----:B------:R-:W-:Y:S01]  /*00a0*/  LEA R4, R6, 0x4, 0x2 ;  /* 0x0000000406047811 */ /* 0x000fe200078e10ff */
[----:B0-----:R-:W-:-:S06]  /*00b0*/  ULEA UR4, UR5, UR4, 0x18 ;  /* 0x0000000405047291 */ /* 0x001fcc000f8ec0ff */
[----:B------:R-:W-:Y:S02]  /*00c0*/  LEA R5, R6, UR4, 0x2 ;  /* 0x0000000406057c11 */ /* 0x000fe4000f8e10ff */
[----:B------:R-:W-:-:S03]  /*00d0*/  LOP3.LUT R6, R4, 0x3c, RZ, 0xc0, !PT ;  /* 0x0000003c04067812 */ /* 0x000fc600078ec0ff */
[----:B--2---:R-:W-:Y:S01]  /*00e0*/  STS [R5], R0 ;  /* 0x0000000005007388 */ /* 0x004fe20000000800 */
[----:B------:R-:W-:Y:S06]  /*00f0*/  BAR.SYNC.DEFER_BLOCKING 0x0 ;  /* 0x0000000000007b1d */ /* 0x000fec0000010000 */
[----:B------:R-:W-:Y:S04]  /*0100*/  LDS R4, [R5] ;  /* 0x0000000005047984 */ /* 0x000fe80000000800 */
[----:B------:R-:W0:Y:S02]  /*0110*/  LDS R7, [R6+UR4] ;  /* 0x0000000406077984 */ /* 0x000e240008000800 */
[----:B0-----:R-:W-:-:S05]  /*0120*/  FADD R7, R4, R7 ;  /* 0x0000000704077221 */ /* 0x001fca0000000000 */
[----:B------:R-:W-:Y:S01]  /*0130*/  STG.E desc[UR6][R2.64], R7 ;  /* 0x0000000702007986 */ /* 0x000fe2000c101906 */
[----:B------:R-:W-:Y:S05]  /*0140*/  EXIT ;  /* 0x000000000000794d */ /* 0x000fea0003800000 */
.L_x_0:
[----:B------:R-:W-:-:S00]  /*0150*/  BRA `(.L_x_0) ;  /* 0xfffffffc00fc7947 */ /* 0x000fc0000383ffff */
[----:B------:R-:W-:-:S00]  /*0160*/  NOP ;  /* 0x0000000000007918 */ /* 0x000fc00000000000 */
        /* <DEDUP_REMOVED lines=9> */
.L_x_1:


//--------------------- .nv.shared._Z4kernPf      --------------------------
	.section	.nv.shared._Z4kernPf,"aw",@nobits
	.sectionflags	@""
	.align	4
.nv.shared._Z4kernPf:
	.zero		1088


//--------------------- .nv.shared.reserved.0     --------------------------
	.section	.nv.shared.reserved.0,"aw",@nobits
	.weak		__nv_reservedSMEM_offset_0_alias
	.size		__nv_reservedSMEM_offset_0_alias, 0, 64
	.other		__nv_reservedSMEM_offset_0_alias,@"STO_CUDA_RESERVED_SHARED STV_DEFAULT"
__nv_reservedSMEM_offset_0_alias:
	.zero		0
	.zero		64


//--------------------- .nv.constant0._Z4kernPf   --------------------------
	.section	.nv.constant0._Z4kernPf,"a",@progbits
	.sectionflags	@""
	.align	4
.nv.constant0._Z4kernPf:
	.zero		904


//--------------------- SYMBOLS --------------------------

	.type		.nv.reservedSmem.offset0,@object
	.size		.nv.reservedSmem.offset0,0x4
	.type		.nv.reservedSmem.cap,@object
	.size		.nv.reservedSmem.cap,0x4
